//
// Generated by NVIDIA NVVM Compiler
//
// Compiler Build ID: CL-36424714
// Cuda compilation tools, release 13.0, V13.0.88
// Based on NVVM 20.0.0
//

.version 9.0
.target sm_100
.address_size 64

.func  (.param .b32 func_retval0) _Z20anonymous_9nl89mhko6PfS_iii
(
	.param .b64 _Z20anonymous_9nl89mhko6PfS_iii_param_0,
	.param .b64 _Z20anonymous_9nl89mhko6PfS_iii_param_1,
	.param .b32 _Z20anonymous_9nl89mhko6PfS_iii_param_2,
	.param .b32 _Z20anonymous_9nl89mhko6PfS_iii_param_3,
	.param .b32 _Z20anonymous_9nl89mhko6PfS_iii_param_4
)
;
.global .align 8 .u64 anonymous_9nl89mhko6_ptr = _Z20anonymous_9nl89mhko6PfS_iii;

.func  (.param .b32 func_retval0) _Z20anonymous_9nl89mhko6PfS_iii(
	.param .b64 _Z20anonymous_9nl89mhko6PfS_iii_param_0,
	.param .b64 _Z20anonymous_9nl89mhko6PfS_iii_param_1,
	.param .b32 _Z20anonymous_9nl89mhko6PfS_iii_param_2,
	.param .b32 _Z20anonymous_9nl89mhko6PfS_iii_param_3,
	.param .b32 _Z20anonymous_9nl89mhko6PfS_iii_param_4
)
{
	.reg .pred 	%p<10>;
	.reg .b32 	%r<35>;
	.reg .b32 	%f<68>;
	.reg .b64 	%rd<46>;

	ld.param.u64 	%rd8, [_Z20anonymous_9nl89mhko6PfS_iii_param_0];
	ld.param.u64 	%rd9, [_Z20anonymous_9nl89mhko6PfS_iii_param_1];
	ld.param.u32 	%r17, [_Z20anonymous_9nl89mhko6PfS_iii_param_2];
	ld.param.u32 	%r18, [_Z20anonymous_9nl89mhko6PfS_iii_param_3];
	ld.param.u32 	%r19, [_Z20anonymous_9nl89mhko6PfS_iii_param_4];
	setp.lt.s32 	%p1, %r17, 1;
	mov.f32 	%f67, 0f00000000;
	@%p1 bra 	$L__BB0_12;
	mul.lo.s32 	%r1, %r18, %r17;
	and.b32  	%r2, %r17, 7;
	setp.lt.u32 	%p2, %r17, 8;
	mov.f32 	%f67, 0f00000000;
	mov.b32 	%r33, 0;
	@%p2 bra 	$L__BB0_4;
	and.b32  	%r33, %r17, 2147483640;
	neg.s32 	%r31, %r33;
	mul.wide.u32 	%rd10, %r17, 4;
	add.s64 	%rd1, %rd9, %rd10;
	mul.wide.u32 	%rd11, %r17, 8;
	add.s64 	%rd2, %rd9, %rd11;
	mul.wide.u32 	%rd12, %r17, 12;
	add.s64 	%rd3, %rd9, %rd12;
	mul.wide.u32 	%rd13, %r17, 16;
	add.s64 	%rd4, %rd9, %rd13;
	mul.wide.u32 	%rd14, %r17, 20;
	add.s64 	%rd5, %rd9, %rd14;
	mul.wide.u32 	%rd15, %r17, 24;
	add.s64 	%rd6, %rd9, %rd15;
	mul.wide.u32 	%rd16, %r17, 28;
	add.s64 	%rd7, %rd9, %rd16;
	mov.f32 	%f67, 0f00000000;
	mov.u32 	%r29, %r1;
	mov.u32 	%r30, %r19;
$L__BB0_3:
	.pragma "nounroll";
	mul.wide.s32 	%rd17, %r30, 4;
	add.s64 	%rd18, %rd1, %rd17;
	add.s64 	%rd19, %rd2, %rd17;
	add.s64 	%rd20, %rd3, %rd17;
	add.s64 	%rd21, %rd4, %rd17;
	add.s64 	%rd22, %rd5, %rd17;
	add.s64 	%rd23, %rd6, %rd17;
	add.s64 	%rd24, %rd7, %rd17;
	add.s64 	%rd25, %rd9, %rd17;
	mul.wide.s32 	%rd26, %r29, 4;
	add.s64 	%rd27, %rd8, %rd26;
	ld.f32 	%f17, [%rd27];
	ld.f32 	%f18, [%rd25];
	fma.rn.f32 	%f19, %f17, %f18, %f67;
	ld.f32 	%f20, [%rd27+4];
	ld.f32 	%f21, [%rd18];
	fma.rn.f32 	%f22, %f20, %f21, %f19;
	ld.f32 	%f23, [%rd27+8];
	ld.f32 	%f24, [%rd19];
	fma.rn.f32 	%f25, %f23, %f24, %f22;
	ld.f32 	%f26, [%rd27+12];
	ld.f32 	%f27, [%rd20];
	fma.rn.f32 	%f28, %f26, %f27, %f25;
	ld.f32 	%f29, [%rd27+16];
	ld.f32 	%f30, [%rd21];
	fma.rn.f32 	%f31, %f29, %f30, %f28;
	ld.f32 	%f32, [%rd27+20];
	ld.f32 	%f33, [%rd22];
	fma.rn.f32 	%f34, %f32, %f33, %f31;
	ld.f32 	%f35, [%rd27+24];
	ld.f32 	%f36, [%rd23];
	fma.rn.f32 	%f37, %f35, %f36, %f34;
	ld.f32 	%f38, [%rd27+28];
	ld.f32 	%f39, [%rd24];
	fma.rn.f32 	%f67, %f38, %f39, %f37;
	add.s32 	%r31, %r31, 8;
	shl.b32 	%r21, %r17, 3;
	add.s32 	%r30, %r30, %r21;
	add.s32 	%r29, %r29, 8;
	setp.ne.s32 	%p3, %r31, 0;
	@%p3 bra 	$L__BB0_3;
$L__BB0_4:
	setp.eq.s32 	%p4, %r2, 0;
	@%p4 bra 	$L__BB0_12;
	and.b32  	%r12, %r17, 3;
	setp.lt.u32 	%p5, %r2, 4;
	@%p5 bra 	$L__BB0_7;
	add.s32 	%r22, %r33, %r1;
	mul.wide.s32 	%rd28, %r22, 4;
	add.s64 	%rd29, %rd8, %rd28;
	ld.f32 	%f41, [%rd29];
	mad.lo.s32 	%r23, %r33, %r17, %r19;
	mul.wide.s32 	%rd30, %r23, 4;
	add.s64 	%rd31, %rd9, %rd30;
	ld.f32 	%f42, [%rd31];
	fma.rn.f32 	%f43, %f41, %f42, %f67;
	ld.f32 	%f44, [%rd29+4];
	mul.wide.u32 	%rd32, %r17, 4;
	add.s64 	%rd33, %rd31, %rd32;
	ld.f32 	%f45, [%rd33];
	fma.rn.f32 	%f46, %f44, %f45, %f43;
	ld.f32 	%f47, [%rd29+8];
	add.s64 	%rd34, %rd33, %rd32;
	ld.f32 	%f48, [%rd34];
	fma.rn.f32 	%f49, %f47, %f48, %f46;
	ld.f32 	%f50, [%rd29+12];
	add.s64 	%rd35, %rd34, %rd32;
	ld.f32 	%f51, [%rd35];
	fma.rn.f32 	%f67, %f50, %f51, %f49;
	add.s32 	%r33, %r33, 4;
$L__BB0_7:
	setp.eq.s32 	%p6, %r12, 0;
	@%p6 bra 	$L__BB0_12;
	setp.eq.s32 	%p7, %r12, 1;
	@%p7 bra 	$L__BB0_10;
	add.s32 	%r24, %r33, %r1;
	mul.wide.s32 	%rd36, %r24, 4;
	add.s64 	%rd37, %rd8, %rd36;
	ld.f32 	%f53, [%rd37];
	mad.lo.s32 	%r25, %r33, %r17, %r19;
	mul.wide.s32 	%rd38, %r25, 4;
	add.s64 	%rd39, %rd9, %rd38;
	ld.f32 	%f54, [%rd39];
	fma.rn.f32 	%f55, %f53, %f54, %f67;
	ld.f32 	%f56, [%rd37+4];
	mul.wide.u32 	%rd40, %r17, 4;
	add.s64 	%rd41, %rd39, %rd40;
	ld.f32 	%f57, [%rd41];
	fma.rn.f32 	%f67, %f56, %f57, %f55;
	add.s32 	%r33, %r33, 2;
$L__BB0_10:
	and.b32  	%r26, %r17, 1;
	setp.eq.b32 	%p8, %r26, 1;
	not.pred 	%p9, %p8;
	@%p9 bra 	$L__BB0_12;
	add.s32 	%r27, %r33, %r1;
	mul.wide.s32 	%rd42, %r27, 4;
	add.s64 	%rd43, %rd8, %rd42;
	ld.f32 	%f58, [%rd43];
	mad.lo.s32 	%r28, %r33, %r17, %r19;
	mul.wide.s32 	%rd44, %r28, 4;
	add.s64 	%rd45, %rd9, %rd44;
	ld.f32 	%f59, [%rd45];
	fma.rn.f32 	%f67, %f58, %f59, %f67;
$L__BB0_12:
	st.param.f32 	[func_retval0], %f67;
	ret;

}
	// .globl	_Z15map2xy2D_kernelPfS_iS_iPFfS_S_iiiE
.visible .entry _Z15map2xy2D_kernelPfS_iS_iPFfS_S_iiiE(
	.param .u64 .ptr .align 1 _Z15map2xy2D_kernelPfS_iS_iPFfS_S_iiiE_param_0,
	.param .u64 .ptr .align 1 _Z15map2xy2D_kernelPfS_iS_iPFfS_S_iiiE_param_1,
	.param .u32 _Z15map2xy2D_kernelPfS_iS_iPFfS_S_iiiE_param_2,
	.param .u64 .ptr .align 1 _Z15map2xy2D_kernelPfS_iS_iPFfS_S_iiiE_param_3,
	.param .u32 _Z15map2xy2D_kernelPfS_iS_iPFfS_S_iiiE_param_4,
	.param .u64 .ptr .align 1 _Z15map2xy2D_kernelPfS_iS_iPFfS_S_iiiE_param_5
)
{
	.reg .pred 	%p<2>;
	.reg .b32 	%r<15>;
	.reg .b32 	%f<3>;
	.reg .b64 	%rd<8>;

	ld.param.u64 	%rd1, [_Z15map2xy2D_kernelPfS_iS_iPFfS_S_iiiE_param_0];
	ld.param.u64 	%rd2, [_Z15map2xy2D_kernelPfS_iS_iPFfS_S_iiiE_param_1];
	ld.param.u32 	%r3, [_Z15map2xy2D_kernelPfS_iS_iPFfS_S_iiiE_param_2];
	ld.param.u64 	%rd3, [_Z15map2xy2D_kernelPfS_iS_iPFfS_S_iiiE_param_3];
	ld.param.u32 	%r5, [_Z15map2xy2D_kernelPfS_iS_iPFfS_S_iiiE_param_4];
	ld.param.u64 	%rd4, [_Z15map2xy2D_kernelPfS_iS_iPFfS_S_iiiE_param_5];
	mov.u32 	%r6, %ctaid.y;
	mov.u32 	%r7, %ntid.y;
	mov.u32 	%r8, %tid.y;
	mad.lo.s32 	%r9, %r6, %r7, %r8;
	mov.u32 	%r10, %ctaid.x;
	mov.u32 	%r11, %ntid.x;
	mov.u32 	%r12, %tid.x;
	mad.lo.s32 	%r2, %r10, %r11, %r12;
	max.s32 	%r13, %r2, %r9;
	setp.ge.s32 	%p1, %r13, %r5;
	@%p1 bra 	$L__BB1_2;
	cvta.to.global.u64 	%rd5, %rd3;
	{ // callseq 0, 0
	.param .b64 param0;
	st.param.b64 	[param0], %rd1;
	.param .b64 param1;
	st.param.b64 	[param1], %rd2;
	.param .b32 param2;
	st.param.b32 	[param2], %r3;
	.param .b32 param3;
	st.param.b32 	[param3], %r9;
	.param .b32 param4;
	st.param.b32 	[param4], %r2;
	.param .b32 retval0;
	prototype_0 : .callprototype (.param .b32 _) _ (.param .b64 _, .param .b64 _, .param .b32 _, .param .b32 _, .param .b32 _);
	call (retval0), 
	%rd4, 
	(
	param0, 
	param1, 
	param2, 
	param3, 
	param4
	)
	, prototype_0;
	ld.param.f32 	%f1, [retval0];
	} // callseq 0
	mad.lo.s32 	%r14, %r5, %r9, %r2;
	mul.wide.s32 	%rd6, %r14, 4;
	add.s64 	%rd7, %rd5, %rd6;
	st.global.f32 	[%rd7], %f1;
$L__BB1_2:
	ret;

}


// ===== COMPILED SASS (sm_100) =====

	.target	sm_100

	.elftype	@"ET_EXEC"


//--------------------- .note.nv.tkinfo           --------------------------
	.section	.note.nv.tkinfo,"",@"SHT_NOTE"
	.sectionflags	@"SHF_NOTE_NV_TKINFO"
	.tkinfo
        /*0018*/ 	.word	0x00000002
        /*0030*/ 	.string	""
        /*0030*/ 	.string	"ptxas"
        /*0030*/ 	.string	"Cuda compilation tools, release 13.0, V13.0.88"
        /*0030*/ 	.string	"Build cuda_13.0.r13.0/compiler.36424714_0"
        /*0030*/ 	.string	"-arch sm_100 -m 64 "



//--------------------- .note.nv.cuinfo           --------------------------
	.section	.note.nv.cuinfo,"",@"SHT_NOTE"
	.sectionflags	@"SHF_NOTE_NV_CUINFO"
        /*0018*/ 	.short	0x0002
        /*001a*/ 	.short	0x0064
        /*001c*/ 	.short	0x0082
	.zero		2


//--------------------- .nv.info                  --------------------------
	.section	.nv.info,"",@"SHT_CUDA_INFO"
	.align	4


	//----- nvinfo : EIATTR_REGCOUNT
	.align		4
        /*0000*/ 	.byte	0x04, 0x2f
        /*0002*/ 	.short	(.L_2 - .L_1)
	.align		4
.L_1:
        /*0004*/ 	.word	index@(_Z15map2xy2D_kernelPfS_iS_iPFfS_S_iiiE)
        /*0008*/ 	.word	0x00000028


	//----- nvinfo : EIATTR_FRAME_SIZE
	.align		4
.L_2:
        /*000c*/ 	.byte	0x04, 0x11
        /*000e*/ 	.short	(.L_4 - .L_3)
	.align		4
.L_3:
        /*0010*/ 	.word	index@($_Z15map2xy2D_kernelPfS_iS_iPFfS_S_iiiE$_Z20anonymous_9nl89mhko6PfS_iii)
        /*0014*/ 	.word	0x00000048


	//----- nvinfo : EIATTR_FRAME_SIZE
	.align		4
.L_4:
        /*0018*/ 	.byte	0x04, 0x11
        /*001a*/ 	.short	(.L_6 - .L_5)
	.align		4
.L_5:
        /*001c*/ 	.word	index@(_Z15map2xy2D_kernelPfS_iS_iPFfS_S_iiiE)
        /*0020*/ 	.word	0x00000048


	//----- nvinfo : EIATTR_MIN_STACK_SIZE
	.align		4
.L_6:
        /*0024*/ 	.byte	0x04, 0x12
        /*0026*/ 	.short	(.L_8 - .L_7)
	.align		4
.L_7:
        /*0028*/ 	.word	index@(_Z15map2xy2D_kernelPfS_iS_iPFfS_S_iiiE)
        /*002c*/ 	.word	0x00000048
.L_8:


//--------------------- .nv.compat                --------------------------
	.section	.nv.compat,"",@"SHT_CUDA_COMPAT_INFO"
	.align	4
        /*0000*/ 	.byte	0x02, 0x09, 0x00, 0x00, 0x02, 0x02, 0x01, 0x00, 0x02, 0x05, 0x05, 0x00, 0x03, 0x07, 0x01, 0x01
        /*0010*/ 	.byte	0x02, 0x03, 0x00, 0x00, 0x02, 0x06, 0x01, 0x00, 0x04, 0x0b, 0x08, 0x00, 0x09, 0x00, 0x00, 0x00
        /*0020*/ 	.byte	0x00, 0x00, 0x00, 0x00


//--------------------- .nv.info._Z15map2xy2D_kernelPfS_iS_iPFfS_S_iiiE --------------------------
	.section	.nv.info._Z15map2xy2D_kernelPfS_iS_iPFfS_S_iiiE,"",@"SHT_CUDA_INFO"
	.sectionflags	@""
	.align	4


	//----- nvinfo : EIATTR_CUDA_API_VERSION
	.align		4
        /*0000*/ 	.byte	0x04, 0x37
        /*0002*/ 	.short	(.L_10 - .L_9)
.L_9:
        /*0004*/ 	.word	0x00000082


	//----- nvinfo : EIATTR_KPARAM_INFO
	.align		4
.L_10:
        /*0008*/ 	.byte	0x04, 0x17
        /*000a*/ 	.short	(.L_12 - .L_11)
.L_11:
        /*000c*/ 	.word	0x00000000
        /*0010*/ 	.short	0x0005
        /*0012*/ 	.short	0x0028
        /*0014*/ 	.byte	0x00, 0xf5, 0x21, 0x00


	//----- nvinfo : EIATTR_KPARAM_INFO
	.align		4
.L_12:
        /*0018*/ 	.byte	0x04, 0x17
        /*001a*/ 	.short	(.L_14 - .L_13)
.L_13:
        /*001c*/ 	.word	0x00000000
        /*0020*/ 	.short	0x0004
        /*0022*/ 	.short	0x0020
        /*0024*/ 	.byte	0x00, 0xf0, 0x11, 0x00


	//----- nvinfo : EIATTR_KPARAM_INFO
	.align		4
.L_14:
        /*0028*/ 	.byte	0x04, 0x17
        /*002a*/ 	.short	(.L_16 - .L_15)
.L_15:
        /*002c*/ 	.word	0x00000000
        /*0030*/ 	.short	0x0003
        /*0032*/ 	.short	0x0018
        /*0034*/ 	.byte	0x00, 0xf5, 0x21, 0x00


	//----- nvinfo : EIATTR_KPARAM_INFO
	.align		4
.L_16:
        /*0038*/ 	.byte	0x04, 0x17
        /*003a*/ 	.short	(.L_18 - .L_17)
.L_17:
        /*003c*/ 	.word	0x00000000
        /*0040*/ 	.short	0x0002
        /*0042*/ 	.short	0x0010
        /*0044*/ 	.byte	0x00, 0xf0, 0x11, 0x00


	//----- nvinfo : EIATTR_KPARAM_INFO
	.align		4
.L_18:
        /*0048*/ 	.byte	0x04, 0x17
        /*004a*/ 	.short	(.L_20 - .L_19)
.L_19:
        /*004c*/ 	.word	0x00000000
        /*0050*/ 	.short	0x0001
        /*0052*/ 	.short	0x0008
        /*0054*/ 	.byte	0x00, 0xf5, 0x21, 0x00


	//----- nvinfo : EIATTR_KPARAM_INFO
	.align		4
.L_20:
        /*0058*/ 	.byte	0x04, 0x17
        /*005a*/ 	.short	(.L_22 - .L_21)
.L_21:
        /*005c*/ 	.word	0x00000000
        /*0060*/ 	.short	0x0000
        /*0062*/ 	.short	0x0000
        /*0064*/ 	.byte	0x00, 0xf5, 0x21, 0x00


	//----- nvinfo : EIATTR_SPARSE_MMA_MASK
	.align		4
.L_22:
        /*0068*/ 	.byte	0x03, 0x50
        /*006a*/ 	.short	0x0000


	//----- nvinfo : EIATTR_MAXREG_COUNT
	.align		4
        /*006c*/ 	.byte	0x03, 0x1b
        /*006e*/ 	.short	0x00ff


	//----- nvinfo : EIATTR_MERCURY_ISA_VERSION
	.align		4
        /*0070*/ 	.byte	0x03, 0x5f
        /*0072*/ 	.short	0x0101


	//----- nvinfo : EIATTR_VRC_CTA_INIT_COUNT
	.align		4
        /*0074*/ 	.byte	0x02, 0x4a
	.zero		1
	.zero		1


	//----- nvinfo : EIATTR_EXIT_INSTR_OFFSETS
	.align		4
        /*0078*/ 	.byte	0x04, 0x1c
        /*007a*/ 	.short	(.L_24 - .L_23)


	//   ....[0]....
.L_23:
        /*007c*/ 	.word	0x000000c0


	//   ....[1]....
        /*0080*/ 	.word	0x00000210


	//----- nvinfo : EIATTR_CRS_STACK_SIZE
	.align		4
.L_24:
        /*0084*/ 	.byte	0x04, 0x1e
        /*0086*/ 	.short	(.L_26 - .L_25)
.L_25:
        /*0088*/ 	.word	0x00000000


	//----- nvinfo : EIATTR_CBANK_PARAM_SIZE
	.align		4
.L_26:
        /*008c*/ 	.byte	0x03, 0x19
        /*008e*/ 	.short	0x0030


	//----- nvinfo : EIATTR_PARAM_CBANK
	.align		4
        /*0090*/ 	.byte	0x04, 0x0a
        /*0092*/ 	.short	(.L_28 - .L_27)
	.align		4
.L_27:
        /*0094*/ 	.word	index@(.nv.constant0._Z15map2xy2D_kernelPfS_iS_iPFfS_S_iiiE)
        /*0098*/ 	.short	0x0380
        /*009a*/ 	.short	0x0030


	//----- nvinfo : EIATTR_SW_WAR
	.align		4
.L_28:
        /*009c*/ 	.byte	0x04, 0x36
        /*009e*/ 	.short	(.L_30 - .L_29)
.L_29:
        /*00a0*/ 	.word	0x00000008
.L_30:


//--------------------- .nv.callgraph             --------------------------
	.section	.nv.callgraph,"",@"SHT_CUDA_CALLGRAPH"
	.align	4
	.sectionentsize	8
	.align		4
        /*0000*/ 	.word	0x00000000
	.align		4
        /*0004*/ 	.word	0xffffffff
	.align		4
        /*0008*/ 	.word	0x00000000
	.align		4
        /*000c*/ 	.word	0xfffffffe
	.align		4
        /*0010*/ 	.word	0x00000000
	.align		4
        /*0014*/ 	.word	0xfffffffd
	.align		4
        /*0018*/ 	.word	0x00000000
	.align		4
        /*001c*/ 	.word	0xfffffffc


//--------------------- .nv.constant4             --------------------------
	.section	.nv.constant4,"a",@progbits
	.align	8
	.align		8
.nv.constant4:
        /*0000*/ 	.dword	anonymous_9nl89mhko6_ptr


//--------------------- .text._Z15map2xy2D_kernelPfS_iS_iPFfS_S_iiiE --------------------------
	.section	.text._Z15map2xy2D_kernelPfS_iS_iPFfS_S_iiiE,"ax",@progbits
	.align	128
        .global         _Z15map2xy2D_kernelPfS_iS_iPFfS_S_iiiE
        .type           _Z15map2xy2D_kernelPfS_iS_iPFfS_S_iiiE,@function
        .size           _Z15map2xy2D_kernelPfS_iS_iPFfS_S_iiiE,(.L_x_8 - _Z15map2xy2D_kernelPfS_iS_iPFfS_S_iiiE)
        .other          _Z15map2xy2D_kernelPfS_iS_iPFfS_S_iiiE,@"STO_CUDA_ENTRY STV_DEFAULT"
_Z15map2xy2D_kernelPfS_iS_iPFfS_S_iiiE:
.text._Z15map2xy2D_kernelPfS_iS_iPFfS_S_iiiE:
[----:B------:R-:W0:Y:S01]  /*0000*/  LDC R1, c[0x0][0x37c] ;  /* 0x0000df00ff017b82 */ /* 0x000e220000000800 */
[----:B------:R-:W1:Y:S07]  /*0010*/  S2R R0, SR_TID.Y ;  /* 0x0000000000007919 */ /* 0x000e6e0000002200 */
[----:B------:R-:W1:Y:S01]  /*0020*/  LDC R17, c[0x0][0x364] ;  /* 0x0000d900ff117b82 */ /* 0x000e620000000800 */
[----:B------:R-:W2:Y:S01]  /*0030*/  LDCU UR6, c[0x0][0x3a0] ;  /* 0x00007400ff0677ac */ /* 0x000ea20008000800 */
[----:B------:R-:W3:Y:S06]  /*0040*/  S2R R3, SR_TID.X ;  /* 0x0000000000037919 */ /* 0x000eec0000002100 */
[----:B------:R-:W1:Y:S08]  /*0050*/  S2UR UR4, SR_CTAID.Y ;  /* 0x00000000000479c3 */ /* 0x000e700000002600 */
[----:B------:R-:W3:Y:S08]  /*0060*/  S2UR UR5, SR_CTAID.X ;  /* 0x00000000000579c3 */ /* 0x000ef00000002500 */
[----:B------:R-:W3:Y:S01]  /*0070*/  LDC R2, c[0x0][0x360] ;  /* 0x0000d800ff027b82 */ /* 0x000ee20000000800 */
[----:B-1----:R-:W-:-:S02]  /*0080*/  IMAD R17, R17, UR4, R0 ;  /* 0x0000000411117c24 */ /* 0x002fc4000f8e0200 */
[----:B---3--:R-:W-:-:S05]  /*0090*/  IMAD R2, R2, UR5, R3 ;  /* 0x0000000502027c24 */ /* 0x008fca000f8e0203 */
[----:B------:R-:W-:-:S04]  /*00a0*/  VIMNMX R0, PT, PT, R17, R2, !PT ;  /* 0x0000000211007248 */ /* 0x000fc80007fe0100 */
[----:B--2---:R-:W-:-:S13]  /*00b0*/  ISETP.GE.AND P0, PT, R0, UR6, PT ;  /* 0x0000000600007c0c */ /* 0x004fda000bf06270 */
[----:B0-----:R-:W-:Y:S05]  /*00c0*/  @P0 EXIT ;  /* 0x000000000000094d */ /* 0x001fea0003800000 */
[----:B------:R-:W0:Y:S01]  /*00d0*/  LDC.64 R12, c[0x0][0x3a8] ;  /* 0x0000ea00ff0c7b82 */ /* 0x000e220000000a00 */
[----:B------:R-:W1:Y:S01]  /*00e0*/  LDCU.64 UR4, c[0x0][0x380] ;  /* 0x00007000ff0477ac */ /* 0x000e620008000a00 */
[----:B------:R-:W-:Y:S02]  /*00f0*/  HFMA2 R21, -RZ, RZ, 0, 0 ;  /* 0x00000000ff157431 */ /* 0x000fe400000001ff */
[----:B------:R-:W-:Y:S01]  /*0100*/  IMAD.MOV.U32 R9, RZ, RZ, R17 ;  /* 0x000000ffff097224 */ /* 0x000fe200078e0011 */
[----:B------:R-:W-:Y:S01]  /*0110*/  MOV R10, R2 ;  /* 0x00000002000a7202 */ /* 0x000fe20000000f00 */
[----:B------:R-:W2:Y:S01]  /*0120*/  LDCU.64 UR6, c[0x0][0x388] ;  /* 0x00007100ff0677ac */ /* 0x000ea20008000a00 */
[----:B------:R-:W-:Y:S01]  /*0130*/  MOV R20, 0x1c0 ;  /* 0x000001c000147802 */ /* 0x000fe20000000f00 */
[----:B------:R-:W3:Y:S01]  /*0140*/  LDCU UR8, c[0x0][0x390] ;  /* 0x00007200ff0877ac */ /* 0x000ee20008000800 */
[----:B------:R-:W4:Y:S01]  /*0150*/  LDCU.64 UR36, c[0x0][0x358] ;  /* 0x00006b00ff2477ac */ /* 0x000f220008000a00 */
[----:B-1----:R-:W-:-:S02]  /*0160*/  MOV R4, UR4 ;  /* 0x0000000400047c02 */ /* 0x002fc40008000f00 */
[----:B------:R-:W-:Y:S01]  /*0170*/  MOV R5, UR5 ;  /* 0x0000000500057c02 */ /* 0x000fe20008000f00 */
[----:B--2---:R-:W-:Y:S01]  /*0180*/  IMAD.U32 R6, RZ, RZ, UR6 ;  /* 0x00000006ff067e24 */ /* 0x004fe2000f8e00ff */
[----:B------:R-:W-:Y:S01]  /*0190*/  MOV R7, UR7 ;  /* 0x0000000700077c02 */ /* 0x000fe20008000f00 */
[----:B---3--:R-:W-:-:S07]  /*01a0*/  IMAD.U32 R8, RZ, RZ, UR8 ;  /* 0x00000008ff087e24 */ /* 0x008fce000f8e00ff */
[----:B0---4-:R-:W-:Y:S05]  /*01b0*/  CALL.REL.NOINC R12 `(_Z15map2xy2D_kernelPfS_iS_iPFfS_S_iiiE) ;  /* 0xfffffffc0c907344 */ /* 0x011fea0003c3ffff */
[----:B------:R-:W0:Y:S01]  /*01c0*/  LDC.64 R6, c[0x0][0x398] ;  /* 0x0000e600ff067b82 */ /* 0x000e220000000a00 */
[----:B------:R-:W1:Y:S02]  /*01d0*/  LDCU UR4, c[0x0][0x3a0] ;  /* 0x00007400ff0477ac */ /* 0x000e640008000800 */
[----:B-1----:R-:W-:-:S04]  /*01e0*/  IMAD R3, R17, UR4, R2 ;  /* 0x0000000411037c24 */ /* 0x002fc8000f8e0202 */
[----:B0-----:R-:W-:-:S05]  /*01f0*/  IMAD.WIDE R2, R3, 0x4, R6 ;  /* 0x0000000403027825 */ /* 0x001fca00078e0206 */
[----:B------:R-:W-:Y:S01]  /*0200*/  STG.E desc[UR36][R2.64], R4 ;  /* 0x0000000402007986 */ /* 0x000fe2000c101924 */
[----:B------:R-:W-:Y:S05]  /*0210*/  EXIT ;  /* 0x000000000000794d */ /* 0x000fea0003800000 */
        .type           $_Z15map2xy2D_kernelPfS_iS_iPFfS_S_iiiE$_Z20anonymous_9nl89mhko6PfS_iii,@function
        .size           $_Z15map2xy2D_kernelPfS_iS_iPFfS_S_iiiE$_Z20anonymous_9nl89mhko6PfS_iii,(.L_x_8 - $_Z15map2xy2D_kernelPfS_iS_iPFfS_S_iiiE$_Z20anonymous_9nl89mhko6PfS_iii)
$_Z15map2xy2D_kernelPfS_iS_iPFfS_S_iiiE$_Z20anonymous_9nl89mhko6PfS_iii:
[----:B------:R-:W-:Y:S01]  /*0220*/  VIADD R1, R1, 0xffffffb8 ;  /* 0xffffffb801017836 */ /* 0x000fe20000000000 */
[----:B------:R-:W-:Y:S01]  /*0230*/  MOV R0, R9 ;  /* 0x0000000900007202 */ /* 0x000fe20000000f00 */
[----:B------:R-:W-:Y:S01]  /*0240*/  IMAD.MOV.U32 R9, RZ, RZ, R8 ;  /* 0x000000ffff097224 */ /* 0x000fe200078e0008 */
[----:B------:R-:W-:Y:S02]  /*0250*/  MOV R3, R7 ;  /* 0x0000000700037202 */ /* 0x000fe40000000f00 */
[----:B------:R-:W-:Y:S01]  /*0260*/  STL [R1+0x40], R37 ;  /* 0x0000402501007387 */ /* 0x000fe20000100800 */
[----:B------:R-:W-:-:S03]  /*0270*/  MOV R7, R5 ;  /* 0x0000000500077202 */ /* 0x000fc60000000f00 */
[----:B------:R-:W-:Y:S04]  /*0280*/  STL [R1+0x3c], R36 ;  /* 0x00003c2401007387 */ /* 0x000fe80000100800 */
        /* <DEDUP_REMOVED lines=14> */
[----:B------:R0:W-:Y:S02]  /*0370*/  STL [R1], R2 ;  /* 0x0000000201007387 */ /* 0x0001e40000100800 */
[----:B0-----:R-:W-:-:S02]  /*0380*/  IMAD.MOV.U32 R2, RZ, RZ, R6 ;  /* 0x000000ffff027224 */ /* 0x001fc400078e0006 */
[----:B------:R-:W-:Y:S01]  /*0390*/  IMAD.MOV.U32 R6, RZ, RZ, R4 ;  /* 0x000000ffff067224 */ /* 0x000fe200078e0004 */
[----:B------:R-:W-:Y:S01]  /*03a0*/  ISETP.GE.AND P0, PT, R9, 0x1, PT ;  /* 0x000000010900780c */ /* 0x000fe20003f06270 */
[----:B------:R-:W-:Y:S01]  /*03b0*/  BSSY.RECONVERGENT B0, `(.L_x_0) ;  /* 0x0000093000007945 */ /* 0x000fe20003800200 */
[----:B------:R-:W-:-:S11]  /*03c0*/  HFMA2 R4, -RZ, RZ, 0, 0 ;  /* 0x00000000ff047431 */ /* 0x000fd600000001ff */
[----:B------:R-:W-:Y:S05]  /*03d0*/  @!P0 BRA `(.L_x_1) ;  /* 0x0000000800408947 */ /* 0x000fea0003800000 */
[----:B------:R-:W0:Y:S01]  /*03e0*/  LDC.64 R12, c[0x0][0x358] ;  /* 0x0000d600ff0c7b82 */ /* 0x000e220000000a00 */
[C---:B------:R-:W-:Y:S01]  /*03f0*/  ISETP.GE.U32.AND P0, PT, R9.reuse, 0x8, PT ;  /* 0x000000080900780c */ /* 0x040fe20003f06070 */
[----:B------:R-:W-:Y:S01]  /*0400*/  BSSY.RECONVERGENT B1, `(.L_x_2) ;  /* 0x000003f000017945 */ /* 0x000fe20003800200 */
[----:B------:R-:W-:Y:S01]  /*0410*/  IMAD R0, R9, R0, RZ ;  /* 0x0000000009007224 */ /* 0x000fe200078e02ff */
[----:B------:R-:W-:Y:S01]  /*0420*/  MOV R11, RZ ;  /* 0x000000ff000b7202 */ /* 0x000fe20000000f00 */
[----:B------:R-:W-:-:S09]  /*0430*/  IMAD.MOV.U32 R4, RZ, RZ, RZ ;  /* 0x000000ffff047224 */ /* 0x000fd200078e00ff */
[----:B------:R-:W-:Y:S05]  /*0440*/  @!P0 BRA `(.L_x_3) ;  /* 0x0000000000e88947 */ /* 0x000fea0003800000 */
[----:B------:R-:W-:Y:S01]  /*0450*/  LOP3.LUT R11, R9, 0x7ffffff8, RZ, 0xc0, !PT ;  /* 0x7ffffff8090b7812 */ /* 0x000fe200078ec0ff */
[----:B------:R-:W-:Y:S01]  /*0460*/  IMAD.MOV.U32 R4, RZ, RZ, RZ ;  /* 0x000000ffff047224 */ /* 0x000fe200078e00ff */
[----:B------:R-:W-:Y:S01]  /*0470*/  MOV R5, R0 ;  /* 0x0000000000057202 */ /* 0x000fe20000000f00 */
[----:B------:R-:W-:Y:S01]  /*0480*/  IMAD.MOV.U32 R37, RZ, RZ, R10 ;  /* 0x000000ffff257224 */ /* 0x000fe200078e000a */
[----:B------:R-:W-:Y:S01]  /*0490*/  IADD3 R8, PT, PT, -R11, RZ, RZ ;  /* 0x000000ff0b087210 */ /* 0x000fe20007ffe1ff */
[----:B------:R-:W-:-:S04]  /*04a0*/  IMAD.WIDE.U32 R14, R9, 0x4, R2 ;  /* 0x00000004090e7825 */ /* 0x000fc800078e0002 */
[----:B------:R-:W-:-:S04]  /*04b0*/  IMAD.WIDE.U32 R16, R9, 0x8, R2 ;  /* 0x0000000809107825 */ /* 0x000fc800078e0002 */
[----:B------:R-:W-:-:S04]  /*04c0*/  IMAD.WIDE.U32 R18, R9, 0xc, R2 ;  /* 0x0000000c09127825 */ /* 0x000fc800078e0002 */
[----:B------:R-:W-:-:S04]  /*04d0*/  IMAD.WIDE.U32 R22, R9, 0x10, R2 ;  /* 0x0000001009167825 */ /* 0x000fc800078e0002 */
[----:B------:R-:W-:-:S04]  /*04e0*/  IMAD.WIDE.U32 R24, R9, 0x14, R2 ;  /* 0x0000001409187825 */ /* 0x000fc800078e0002 */
[----:B------:R-:W-:-:S04]  /*04f0*/  IMAD.WIDE.U32 R26, R9, 0x18, R2 ;  /* 0x00000018091a7825 */ /* 0x000fc800078e0002 */
[----:B------:R-:W-:-:S07]  /*0500*/  IMAD.WIDE.U32 R28, R9, 0x1c, R2 ;  /* 0x0000001c091c7825 */ /* 0x000fce00078e0002 */
.L_x_4:
[C---:B0-----:R-:W-:Y:S01]  /*0510*/  R2UR UR6, R12.reuse ;  /* 0x000000000c0672ca */ /* 0x041fe200000e0000 */
[----:B------:R-:W-:Y:S01]  /*0520*/  IMAD.WIDE R32, R37, 0x4, R2 ;  /* 0x0000000425207825 */ /* 0x000fe200078e0202 */
[----:B------:R-:W-:Y:S02]  /*0530*/  R2UR UR7, R13 ;  /* 0x000000000d0772ca */ /* 0x000fe400000e0000 */
[C---:B------:R-:W-:Y:S01]  /*0540*/  R2UR UR4, R12.reuse ;  /* 0x000000000c0472ca */ /* 0x040fe200000e0000 */
[----:B------:R-:W-:Y:S01]  /*0550*/  IMAD.WIDE R30, R5, 0x4, R6 ;  /* 0x00000004051e7825 */ /* 0x000fe200078e0206 */
[C---:B------:R-:W-:Y:S02]  /*0560*/  R2UR UR5, R13.reuse ;  /* 0x000000000d0572ca */ /* 0x040fe400000e0000 */
[----:B------:R-:W-:Y:S02]  /*0570*/  R2UR UR10, R12 ;  /* 0x000000000c0a72ca */ /* 0x000fe400000e0000 */
[----:B------:R-:W-:-:S02]  /*0580*/  R2UR UR11, R13 ;  /* 0x000000000d0b72ca */ /* 0x000fc400000e0000 */
[----:B------:R-:W-:Y:S02]  /*0590*/  R2UR UR8, R12 ;  /* 0x000000000c0872ca */ /* 0x000fe400000e0000 */
[----:B------:R-:W-:Y:S01]  /*05a0*/  R2UR UR9, R13 ;  /* 0x000000000d0972ca */ /* 0x000fe200000e0000 */
[C---:B------:R-:W-:Y:S01]  /*05b0*/  IMAD.WIDE R34, R37.reuse, 0x4, R14 ;  /* 0x0000000425227825 */ /* 0x040fe200078e020e */
[----:B------:R-:W2:Y:S04]  /*05c0*/  LD.E R33, desc[UR6][R32.64] ;  /* 0x0000000620217980 */ /* 0x000ea8000c101900 */
[----:B------:R-:W2:Y:S04]  /*05d0*/  LD.E R36, desc[UR4][R30.64] ;  /* 0x000000041e247980 */ /* 0x000ea8000c101900 */
[----:B------:R-:W3:Y:S04]  /*05e0*/  LD.E R34, desc[UR10][R34.64] ;  /* 0x0000000a22227980 */ /* 0x000ee8000c101900 */
[----:B------:R-:W3:Y:S01]  /*05f0*/  LD.E R35, desc[UR8][R30.64+0x4] ;  /* 0x000004081e237980 */ /* 0x000ee2000c101900 */
[----:B--2---:R-:W-:Y:S01]  /*0600*/  FFMA R4, R36, R33, R4 ;  /* 0x0000002124047223 */ /* 0x004fe20000000004 */
[----:B------:R-:W-:-:S02]  /*0610*/  IMAD.WIDE R32, R37, 0x4, R16 ;  /* 0x0000000425207825 */ /* 0x000fc400078e0210 */
[----:B------:R-:W2:Y:S04]  /*0620*/  LD.E R36, desc[UR4][R30.64+0x8] ;  /* 0x000008041e247980 */ /* 0x000ea8000c101900 */
[----:B------:R-:W2:Y:S01]  /*0630*/  LD.E R33, desc[UR6][R32.64] ;  /* 0x0000000620217980 */ /* 0x000ea2000c101900 */
[----:B---3--:R-:W-:Y:S01]  /*0640*/  FFMA R4, R35, R34, R4 ;  /* 0x0000002223047223 */ /* 0x008fe20000000004 */
[----:B------:R-:W-:-:S06]  /*0650*/  IMAD.WIDE R34, R37, 0x4, R18 ;  /* 0x0000000425227825 */ /* 0x000fcc00078e0212 */
[----:B------:R-:W3:Y:S04]  /*0660*/  LD.E R34, desc[UR10][R34.64] ;  /* 0x0000000a22227980 */ /* 0x000ee8000c101900 */
[----:B------:R-:W3:Y:S01]  /*0670*/  LD.E R35, desc[UR8][R30.64+0xc] ;  /* 0x00000c081e237980 */ /* 0x000ee2000c101900 */
[----:B--2---:R-:W-:Y:S01]  /*0680*/  FFMA R4, R36, R33, R4 ;  /* 0x0000002124047223 */ /* 0x004fe20000000004 */
[----:B------:R-:W-:Y:S02]  /*0690*/  IMAD.WIDE R32, R37, 0x4, R22 ;  /* 0x0000000425207825 */ /* 0x000fe400078e0216 */
        /* <DEDUP_REMOVED lines=9> */
[----:B------:R-:W2:Y:S04]  /*0730*/  LD.E R33, desc[UR6][R32.64] ;  /* 0x0000000620217980 */ /* 0x000ea8000c101900 */
[----:B------:R-:W4:Y:S01]  /*0740*/  LD.E R30, desc[UR8][R30.64+0x1c] ;  /* 0x00001c081e1e7980 */ /* 0x000f22000c101900 */
[----:B---3--:R-:W-:Y:S01]  /*0750*/  FFMA R4, R35, R34, R4 ;  /* 0x0000002223047223 */ /* 0x008fe20000000004 */
[----:B------:R-:W-:-:S06]  /*0760*/  IMAD.WIDE R34, R37, 0x4, R28 ;  /* 0x0000000425227825 */ /* 0x000fcc00078e021c */
[----:B------:R-:W4:Y:S01]  /*0770*/  LD.E R35, desc[UR10][R34.64] ;  /* 0x0000000a22237980 */ /* 0x000f22000c101900 */
[----:B------:R-:W-:-:S05]  /*0780*/  VIADD R8, R8, 0x8 ;  /* 0x0000000808087836 */ /* 0x000fca0000000000 */
[----:B------:R-:W-:Y:S01]  /*0790*/  ISETP.NE.AND P0, PT, R8, RZ, PT ;  /* 0x000000ff0800720c */ /* 0x000fe20003f05270 */
[----:B------:R-:W-:Y:S01]  /*07a0*/  VIADD R5, R5, 0x8 ;  /* 0x0000000805057836 */ /* 0x000fe20000000000 */
[----:B------:R-:W-:Y:S01]  /*07b0*/  LEA R37, R9, R37, 0x3 ;  /* 0x0000002509257211 */ /* 0x000fe200078e18ff */
[----:B--2---:R-:W-:-:S04]  /*07c0*/  FFMA R4, R36, R33, R4 ;  /* 0x0000002124047223 */ /* 0x004fc80000000004 */
[----:B----4-:R-:W-:-:S06]  /*07d0*/  FFMA R4, R30, R35, R4 ;  /* 0x000000231e047223 */ /* 0x010fcc0000000004 */
[----:B------:R-:W-:Y:S05]  /*07e0*/  @P0 BRA `(.L_x_4) ;  /* 0xfffffffc00480947 */ /* 0x000fea000383ffff */
.L_x_3:
[----:B------:R-:W-:Y:S05]  /*07f0*/  BSYNC.RECONVERGENT B1 ;  /* 0x0000000000017941 */ /* 0x000fea0003800200 */
.L_x_2:
[----:B------:R-:W-:-:S04]  /*0800*/  LOP3.LUT R5, R9, 0x7, RZ, 0xc0, !PT ;  /* 0x0000000709057812 */ /* 0x000fc800078ec0ff */
[----:B------:R-:W-:-:S13]  /*0810*/  ISETP.NE.AND P0, PT, R5, RZ, PT ;  /* 0x000000ff0500720c */ /* 0x000fda0003f05270 */
[----:B------:R-:W-:Y:S05]  /*0820*/  @!P0 BRA `(.L_x_1) ;  /* 0x00000004002c8947 */ /* 0x000fea0003800000 */
[----:B------:R-:W-:Y:S01]  /*0830*/  ISETP.GE.U32.AND P0, PT, R5, 0x4, PT ;  /* 0x000000040500780c */ /* 0x000fe20003f06070 */
[----:B------:R-:W-:Y:S01]  /*0840*/  BSSY.RECONVERGENT B1, `(.L_x_5) ;  /* 0x0000026000017945 */ /* 0x000fe20003800200 */
[----:B------:R-:W-:-:S04]  /*0850*/  LOP3.LUT R29, R9, 0x3, RZ, 0xc0, !PT ;  /* 0x00000003091d7812 */ /* 0x000fc800078ec0ff */
[----:B------:R-:W-:-:S07]  /*0860*/  ISETP.NE.AND P1, PT, R29, RZ, PT ;  /* 0x000000ff1d00720c */ /* 0x000fce0003f25270 */
[----:B------:R-:W-:Y:S06]  /*0870*/  @!P0 BRA `(.L_x_6) ;  /* 0x0000000000888947 */ /* 0x000fec0003800000 */
[----:B------:R-:W-:Y:S01]  /*0880*/  IMAD R19, R11, R9, R10 ;  /* 0x000000090b137224 */ /* 0x000fe200078e020a */
[C---:B0-----:R-:W-:Y:S02]  /*0890*/  R2UR UR6, R12.reuse ;  /* 0x000000000c0672ca */ /* 0x041fe400000e0000 */
[----:B------:R-:W-:Y:S01]  /*08a0*/  R2UR UR7, R13 ;  /* 0x000000000d0772ca */ /* 0x000fe200000e0000 */
[----:B------:R-:W-:Y:S01]  /*08b0*/  IMAD.WIDE R18, R19, 0x4, R2 ;  /* 0x0000000413127825 */ /* 0x000fe200078e0202 */
[----:B------:R-:W-:Y:S02]  /*08c0*/  R2UR UR4, R12 ;  /* 0x000000000c0472ca */ /* 0x000fe400000e0000 */
[----:B------:R-:W-:Y:S02]  /*08d0*/  R2UR UR5, R13 ;  /* 0x000000000d0572ca */ /* 0x000fe400000e0000 */
[----:B------:R-:W-:Y:S01]  /*08e0*/  IADD3 R15, PT, PT, R0, R11, RZ ;  /* 0x0000000b000f7210 */ /* 0x000fe20007ffe0ff */
[----:B------:R-:W-:Y:S01]  /*08f0*/  IMAD.WIDE.U32 R22, R9, 0x4, R18 ;  /* 0x0000000409167825 */ /* 0x000fe200078e0012 */
[----:B------:R-:W-:-:S02]  /*0900*/  R2UR UR10, R12 ;  /* 0x000000000c0a72ca */ /* 0x000fc400000e0000 */
[----:B------:R-:W-:Y:S01]  /*0910*/  R2UR UR11, R13 ;  /* 0x000000000d0b72ca */ /* 0x000fe200000e0000 */
[----:B------:R-:W-:Y:S01]  /*0920*/  IMAD.WIDE R14, R15, 0x4, R6 ;  /* 0x000000040f0e7825 */ /* 0x000fe200078e0206 */
[C---:B------:R-:W-:Y:S01]  /*0930*/  R2UR UR8, R12.reuse ;  /* 0x000000000c0872ca */ /* 0x040fe200000e0000 */
[----:B------:R-:W2:Y:S01]  /*0940*/  LD.E R18, desc[UR6][R18.64] ;  /* 0x0000000612127980 */ /* 0x000ea2000c101900 */
[C---:B------:R-:W-:Y:S02]  /*0950*/  R2UR UR9, R13.reuse ;  /* 0x000000000d0972ca */ /* 0x040fe400000e0000 */
[C---:B------:R-:W-:Y:S01]  /*0960*/  R2UR UR12, R12.reuse ;  /* 0x000000000c0c72ca */ /* 0x040fe200000e0000 */
[----:B------:R-:W2:Y:S01]  /*0970*/  LD.E R5, desc[UR4][R14.64] ;  /* 0x000000040e057980 */ /* 0x000ea2000c101900 */
[----:B------:R-:W-:Y:S02]  /*0980*/  R2UR UR13, R13 ;  /* 0x000000000d0d72ca */ /* 0x000fe400000e0000 */
[----:B------:R-:W-:-:S02]  /*0990*/  R2UR UR14, R12 ;  /* 0x000000000c0e72ca */ /* 0x000fc400000e0000 */
[----:B------:R-:W-:Y:S01]  /*09a0*/  R2UR UR15, R13 ;  /* 0x000000000d0f72ca */ /* 0x000fe200000e0000 */
[----:B------:R-:W-:Y:S01]  /*09b0*/  IMAD.WIDE.U32 R24, R9, 0x4, R22 ;  /* 0x0000000409187825 */ /* 0x000fe200078e0016 */
[----:B------:R-:W-:Y:S01]  /*09c0*/  R2UR UR16, R12 ;  /* 0x000000000c1072ca */ /* 0x000fe200000e0000 */
[----:B------:R-:W3:Y:S01]  /*09d0*/  LD.E R22, desc[UR10][R22.64] ;  /* 0x0000000a16167980 */ /* 0x000ee2000c101900 */
[----:B------:R-:W-:-:S03]  /*09e0*/  R2UR UR17, R13 ;  /* 0x000000000d1172ca */ /* 0x000fc600000e0000 */
[----:B------:R-:W3:Y:S01]  /*09f0*/  LD.E R8, desc[UR8][R14.64+0x4] ;  /* 0x000004080e087980 */ /* 0x000ee2000c101900 */
[----:B------:R-:W-:-:S03]  /*0a00*/  IMAD.WIDE.U32 R16, R9, 0x4, R24 ;  /* 0x0000000409107825 */ /* 0x000fc600078e0018 */
[----:B------:R-:W4:Y:S04]  /*0a10*/  LD.E R26, desc[UR12][R14.64+0x8] ;  /* 0x0000080c0e1a7980 */ /* 0x000f28000c101900 */
[----:B------:R-:W4:Y:S04]  /*0a20*/  LD.E R27, desc[UR14][R24.64] ;  /* 0x0000000e181b7980 */ /* 0x000f28000c101900 */
[----:B------:R-:W5:Y:S04]  /*0a30*/  LD.E R28, desc[UR6][R14.64+0xc] ;  /* 0x00000c060e1c7980 */ /* 0x000f68000c101900 */
[----:B------:R-:W5:Y:S01]  /*0a40*/  LD.E R16, desc[UR16][R16.64] ;  /* 0x0000001010107980 */ /* 0x000f62000c101900 */
[----:B------:R-:W-:-:S02]  /*0a50*/  VIADD R11, R11, 0x4 ;  /* 0x000000040b0b7836 */ /* 0x000fc40000000000 */
[----:B--2---:R-:W-:-:S04]  /*0a60*/  FFMA R5, R5, R18, R4 ;  /* 0x0000001205057223 */ /* 0x004fc80000000004 */
[----:B---3--:R-:W-:-:S04]  /*0a70*/  FFMA R5, R8, R22, R5 ;  /* 0x0000001608057223 */ /* 0x008fc80000000005 */
[----:B----4-:R-:W-:-:S04]  /*0a80*/  FFMA R5, R26, R27, R5 ;  /* 0x0000001b1a057223 */ /* 0x010fc80000000005 */
[----:B-----5:R-:W-:-:S07]  /*0a90*/  FFMA R4, R28, R16, R5 ;  /* 0x000000101c047223 */ /* 0x020fce0000000005 */
.L_x_6:
[----:B------:R-:W-:Y:S05]  /*0aa0*/  BSYNC.RECONVERGENT B1 ;  /* 0x0000000000017941 */ /* 0x000fea0003800200 */
.L_x_5:
[----:B------:R-:W-:Y:S05]  /*0ab0*/  @!P1 BRA `(.L_x_1) ;  /* 0x0000000000889947 */ /* 0x000fea0003800000 */
[----:B------:R-:W-:Y:S02]  /*0ac0*/  ISETP.NE.AND P0, PT, R29, 0x1, PT ;  /* 0x000000011d00780c */ /* 0x000fe40003f05270 */
[----:B------:R-:W-:-:S04]  /*0ad0*/  LOP3.LUT R5, R9, 0x1, RZ, 0xc0, !PT ;  /* 0x0000000109057812 */ /* 0x000fc800078ec0ff */
[----:B------:R-:W-:-:S07]  /*0ae0*/  ISETP.NE.U32.AND P1, PT, R5, 0x1, PT ;  /* 0x000000010500780c */ /* 0x000fce0003f25070 */
[C---:B0-----:R-:W-:Y:S01]  /*0af0*/  @P0 R2UR UR6, R12.reuse ;  /* 0x000000000c0602ca */ /* 0x041fe200000e0000 */
[----:B------:R-:W-:Y:S01]  /*0b00*/  @P0 IMAD R15, R11, R9, R10 ;  /* 0x000000090b0f0224 */ /* 0x000fe200078e020a */
[----:B------:R-:W-:Y:S02]  /*0b10*/  @P0 R2UR UR7, R13 ;  /* 0x000000000d0702ca */ /* 0x000fe400000e0000 */
[----:B------:R-:W-:Y:S01]  /*0b20*/  @P0 R2UR UR4, R12 ;  /* 0x000000000c0402ca */ /* 0x000fe200000e0000 */
[----:B------:R-:W-:Y:S01]  /*0b30*/  @P0 IMAD.WIDE R14, R15, 0x4, R2 ;  /* 0x000000040f0e0825 */ /* 0x000fe200078e0202 */
[----:B------:R-:W-:Y:S02]  /*0b40*/  @P0 R2UR UR5, R13 ;  /* 0x000000000d0502ca */ /* 0x000fe400000e0000 */
[----:B------:R-:W-:Y:S01]  /*0b50*/  @P0 IADD3 R5, PT, PT, R0, R11, RZ ;  /* 0x0000000b00050210 */ /* 0x000fe20007ffe0ff */
[----:B------:R-:W-:Y:S01]  /*0b60*/  @P0 VIADD R11, R11, 0x2 ;  /* 0x000000020b0b0836 */ /* 0x000fe20000000000 */
[----:B------:R-:W-:-:S02]  /*0b70*/  @P0 R2UR UR8, R12 ;  /* 0x000000000c0802ca */ /* 0x000fc400000e0000 */
[C---:B------:R-:W-:Y:S02]  /*0b80*/  @P0 R2UR UR9, R13.reuse ;  /* 0x000000000d0902ca */ /* 0x040fe400000e0000 */
[C---:B------:R-:W-:Y:S02]  /*0b90*/  @P0 R2UR UR10, R12.reuse ;  /* 0x000000000c0a02ca */ /* 0x040fe400000e0000 */
[C---:B------:R-:W-:Y:S02]  /*0ba0*/  @P0 R2UR UR11, R13.reuse ;  /* 0x000000000d0b02ca */ /* 0x040fe400000e0000 */
[C---:B------:R-:W-:Y:S02]  /*0bb0*/  @!P1 R2UR UR12, R12.reuse ;  /* 0x000000000c0c92ca */ /* 0x040fe400000e0000 */
[----:B------:R-:W-:Y:S02]  /*0bc0*/  @!P1 R2UR UR13, R13 ;  /* 0x000000000d0d92ca */ /* 0x000fe400000e0000 */
[----:B------:R-:W-:-:S02]  /*0bd0*/  @!P1 R2UR UR14, R12 ;  /* 0x000000000c0e92ca */ /* 0x000fc400000e0000 */
[----:B------:R-:W-:Y:S01]  /*0be0*/  @!P1 R2UR UR15, R13 ;  /* 0x000000000d0f92ca */ /* 0x000fe200000e0000 */
[----:B------:R-:W-:Y:S01]  /*0bf0*/  @P0 IMAD.WIDE R12, R5, 0x4, R6 ;  /* 0x00000004050c0825 */ /* 0x000fe200078e0206 */
[----:B------:R-:W-:Y:S02]  /*0c00*/  @!P1 IADD3 R5, PT, PT, R0, R11, RZ ;  /* 0x0000000b00059210 */ /* 0x000fe40007ffe0ff */
[----:B------:R-:W2:Y:S01]  /*0c10*/  @P0 LD.E R0, desc[UR6][R14.64] ;  /* 0x000000060e000980 */ /* 0x000ea2000c101900 */
[----:B------:R-:W-:Y:S02]  /*0c20*/  @!P1 IMAD R11, R11, R9, R10 ;  /* 0x000000090b0b9224 */ /* 0x000fe400078e020a */
[----:B------:R-:W-:Y:S01]  /*0c30*/  @P0 IMAD.WIDE.U32 R8, R9, 0x4, R14 ;  /* 0x0000000409080825 */ /* 0x000fe200078e000e */
[----:B------:R-:W2:Y:S03]  /*0c40*/  @P0 LD.E R17, desc[UR4][R12.64] ;  /* 0x000000040c110980 */ /* 0x000ea6000c101900 */
[----:B------:R-:W-:Y:S01]  /*0c50*/  @!P1 IMAD.WIDE R6, R5, 0x4, R6 ;  /* 0x0000000405069825 */ /* 0x000fe200078e0206 */
[----:B------:R-:W3:Y:S03]  /*0c60*/  @P0 LD.E R19, desc[UR8][R12.64+0x4] ;  /* 0x000004080c130980 */ /* 0x000ee6000c101900 */
[----:B------:R-:W-:Y:S01]  /*0c70*/  @!P1 IMAD.WIDE R2, R11, 0x4, R2 ;  /* 0x000000040b029825 */ /* 0x000fe200078e0202 */
[----:B------:R-:W3:Y:S04]  /*0c80*/  @P0 LD.E R8, desc[UR10][R8.64] ;  /* 0x0000000a08080980 */ /* 0x000ee8000c101900 */
[----:B------:R-:W4:Y:S04]  /*0c90*/  @!P1 LD.E R7, desc[UR12][R6.64] ;  /* 0x0000000c06079980 */ /* 0x000f28000c101900 */
[----:B------:R-:W4:Y:S01]  /*0ca0*/  @!P1 LD.E R2, desc[UR14][R2.64] ;  /* 0x0000000e02029980 */ /* 0x000f22000c101900 */
[----:B--2---:R-:W-:-:S04]  /*0cb0*/  @P0 FFMA R0, R17, R0, R4 ;  /* 0x0000000011000223 */ /* 0x004fc80000000004 */
[----:B---3--:R-:W-:-:S04]  /*0cc0*/  @P0 FFMA R4, R19, R8, R0 ;  /* 0x0000000813040223 */ /* 0x008fc80000000000 */
[----:B----4-:R-:W-:-:S07]  /*0cd0*/  @!P1 FFMA R4, R7, R2, R4 ;  /* 0x0000000207049223 */ /* 0x010fce0000000004 */
.L_x_1:
[----:B------:R-:W-:Y:S05]  /*0ce0*/  BSYNC.RECONVERGENT B0 ;  /* 0x0000000000007941 */ /* 0x000fea0003800200 */
.L_x_0:
[----:B------:R-:W0:Y:S04]  /*0cf0*/  LDL R2, [R1] ;  /* 0x0000000001027983 */ /* 0x000e280000100800 */
[----:B------:R-:W0:Y:S04]  /*0d00*/  LDL R16, [R1+0x4] ;  /* 0x0000040001107983 */ /* 0x000e280000100800 */
        /* <DEDUP_REMOVED lines=14> */
[----:B------:R1:W0:Y:S02]  /*0df0*/  LDL R37, [R1+0x40] ;  /* 0x0000400001257983 */ /* 0x0002240000100800 */
[----:B-1----:R-:W-:Y:S01]  /*0e00*/  VIADD R1, R1, 0x48 ;  /* 0x0000004801017836 */ /* 0x002fe20000000000 */
[----:B0-----:R-:W-:Y:S06]  /*0e10*/  RET.REL.NODEC R20 `(_Z15map2xy2D_kernelPfS_iS_iPFfS_S_iiiE) ;  /* 0xfffffff014787950 */ /* 0x001fec0003c3ffff */
.L_x_7:
[----:B------:R-:W-:-:S00]  /*0e20*/  BRA `(.L_x_7) ;  /* 0xfffffffc00fc7947 */ /* 0x000fc0000383ffff */
[----:B------:R-:W-:-:S00]  /*0e30*/  NOP ;  /* 0x0000000000007918 */ /* 0x000fc00000000000 */
        /* <DEDUP_REMOVED lines=12> */
.L_x_8:


//--------------------- .nv.global.init           --------------------------
	.section	.nv.global.init,"aw",@progbits
	.align	8
.nv.global.init:
	.type		anonymous_9nl89mhko6_ptr,@object
	.size		anonymous_9nl89mhko6_ptr,(.L_0 - anonymous_9nl89mhko6_ptr)
anonymous_9nl89mhko6_ptr:
        /*0000*/ 	.byte	0x20, 0x02, 0x00, 0x00, 0x00, 0x00, 0x00, 0x00
.L_0:


//--------------------- .nv.shared.reserved.0     --------------------------
	.section	.nv.shared.reserved.0,"aw",@nobits
	.weak		__nv_reservedSMEM_offset_0_alias
	.size		__nv_reservedSMEM_offset_0_alias, 0, 64
	.other		__nv_reservedSMEM_offset_0_alias,@"STO_CUDA_RESERVED_SHARED STV_DEFAULT"
__nv_reservedSMEM_offset_0_alias:
	.zero		0
	.zero		64


//--------------------- .nv.constant0._Z15map2xy2D_kernelPfS_iS_iPFfS_S_iiiE --------------------------
	.section	.nv.constant0._Z15map2xy2D_kernelPfS_iS_iPFfS_S_iiiE,"a",@progbits
	.sectionflags	@""
	.align	4
.nv.constant0._Z15map2xy2D_kernelPfS_iS_iPFfS_S_iiiE:
	.zero		944


//--------------------- SYMBOLS --------------------------

	.type		.nv.reservedSmem.offset0,@object
	.size		.nv.reservedSmem.offset0,0x4
